//
// Generated by NVIDIA NVVM Compiler
//
// Compiler Build ID: CL-36424714
// Cuda compilation tools, release 13.0, V13.0.88
// Based on NVVM 20.0.0
//

.version 9.0
.target sm_100
.address_size 64

	// .globl	_Z18einsum_kernel_fp16PK6__halfS1_PS_iii

.visible .entry _Z18einsum_kernel_fp16PK6__halfS1_PS_iii(
	.param .u64 .ptr .align 1 _Z18einsum_kernel_fp16PK6__halfS1_PS_iii_param_0,
	.param .u64 .ptr .align 1 _Z18einsum_kernel_fp16PK6__halfS1_PS_iii_param_1,
	.param .u64 .ptr .align 1 _Z18einsum_kernel_fp16PK6__halfS1_PS_iii_param_2,
	.param .u32 _Z18einsum_kernel_fp16PK6__halfS1_PS_iii_param_3,
	.param .u32 _Z18einsum_kernel_fp16PK6__halfS1_PS_iii_param_4,
	.param .u32 _Z18einsum_kernel_fp16PK6__halfS1_PS_iii_param_5
)
{
	.reg .pred 	%p<13>;
	.reg .b16 	%rs<202>;
	.reg .b32 	%r<57>;
	.reg .b64 	%rd<54>;

	ld.param.u64 	%rd5, [_Z18einsum_kernel_fp16PK6__halfS1_PS_iii_param_0];
	ld.param.u64 	%rd6, [_Z18einsum_kernel_fp16PK6__halfS1_PS_iii_param_1];
	ld.param.u64 	%rd4, [_Z18einsum_kernel_fp16PK6__halfS1_PS_iii_param_2];
	ld.param.u32 	%r32, [_Z18einsum_kernel_fp16PK6__halfS1_PS_iii_param_3];
	ld.param.u32 	%r30, [_Z18einsum_kernel_fp16PK6__halfS1_PS_iii_param_4];
	ld.param.u32 	%r33, [_Z18einsum_kernel_fp16PK6__halfS1_PS_iii_param_5];
	cvta.to.global.u64 	%rd1, %rd6;
	cvta.to.global.u64 	%rd2, %rd5;
	mov.u32 	%r34, %ctaid.x;
	mov.u32 	%r35, %ntid.x;
	mov.u32 	%r36, %tid.x;
	mad.lo.s32 	%r1, %r34, %r35, %r36;
	mov.u32 	%r37, %ctaid.y;
	mov.u32 	%r38, %ntid.y;
	mov.u32 	%r39, %tid.y;
	mad.lo.s32 	%r40, %r37, %r38, %r39;
	setp.ge.s32 	%p1, %r1, %r32;
	setp.ge.s32 	%p2, %r40, %r33;
	or.pred  	%p3, %p1, %p2;
	@%p3 bra 	$L__BB0_15;
	mov.b32 	%r41, 0;
	// begin inline asm
	cvt.rn.f16.s32 %rs201, %r41;
	// end inline asm
	setp.lt.s32 	%p4, %r30, 1;
	@%p4 bra 	$L__BB0_14;
	mul.lo.s32 	%r3, %r30, %r1;
	and.b32  	%r4, %r30, 15;
	setp.lt.u32 	%p5, %r30, 16;
	mov.b32 	%r52, 0;
	@%p5 bra 	$L__BB0_5;
	and.b32  	%r52, %r30, 2147483632;
	neg.s32 	%r50, %r52;
	shl.b32 	%r7, %r33, 4;
	add.s64 	%rd3, %rd2, 16;
	mul.wide.s32 	%rd11, %r33, 2;
	mov.u32 	%r48, %r3;
	mov.u32 	%r49, %r40;
$L__BB0_4:
	.pragma "nounroll";
	mul.wide.s32 	%rd7, %r48, 2;
	add.s64 	%rd8, %rd3, %rd7;
	ld.global.u16 	%rs18, [%rd8+-16];
	mul.wide.s32 	%rd9, %r49, 2;
	add.s64 	%rd10, %rd1, %rd9;
	ld.global.u16 	%rs19, [%rd10];
	// begin inline asm
	{mul.f16 %rs17,%rs18,%rs19;
}
	// end inline asm
	// begin inline asm
	{add.f16 %rs20,%rs201,%rs17;
}
	// end inline asm
	ld.global.u16 	%rs24, [%rd8+-14];
	add.s64 	%rd12, %rd10, %rd11;
	ld.global.u16 	%rs25, [%rd12];
	// begin inline asm
	{mul.f16 %rs23,%rs24,%rs25;
}
	// end inline asm
	// begin inline asm
	{add.f16 %rs26,%rs20,%rs23;
}
	// end inline asm
	ld.global.u16 	%rs30, [%rd8+-12];
	add.s64 	%rd13, %rd12, %rd11;
	ld.global.u16 	%rs31, [%rd13];
	// begin inline asm
	{mul.f16 %rs29,%rs30,%rs31;
}
	// end inline asm
	// begin inline asm
	{add.f16 %rs32,%rs26,%rs29;
}
	// end inline asm
	ld.global.u16 	%rs36, [%rd8+-10];
	add.s64 	%rd14, %rd13, %rd11;
	ld.global.u16 	%rs37, [%rd14];
	// begin inline asm
	{mul.f16 %rs35,%rs36,%rs37;
}
	// end inline asm
	// begin inline asm
	{add.f16 %rs38,%rs32,%rs35;
}
	// end inline asm
	ld.global.u16 	%rs42, [%rd8+-8];
	add.s64 	%rd15, %rd14, %rd11;
	ld.global.u16 	%rs43, [%rd15];
	// begin inline asm
	{mul.f16 %rs41,%rs42,%rs43;
}
	// end inline asm
	// begin inline asm
	{add.f16 %rs44,%rs38,%rs41;
}
	// end inline asm
	ld.global.u16 	%rs48, [%rd8+-6];
	add.s64 	%rd16, %rd15, %rd11;
	ld.global.u16 	%rs49, [%rd16];
	// begin inline asm
	{mul.f16 %rs47,%rs48,%rs49;
}
	// end inline asm
	// begin inline asm
	{add.f16 %rs50,%rs44,%rs47;
}
	// end inline asm
	ld.global.u16 	%rs54, [%rd8+-4];
	add.s64 	%rd17, %rd16, %rd11;
	ld.global.u16 	%rs55, [%rd17];
	// begin inline asm
	{mul.f16 %rs53,%rs54,%rs55;
}
	// end inline asm
	// begin inline asm
	{add.f16 %rs56,%rs50,%rs53;
}
	// end inline asm
	ld.global.u16 	%rs60, [%rd8+-2];
	add.s64 	%rd18, %rd17, %rd11;
	ld.global.u16 	%rs61, [%rd18];
	// begin inline asm
	{mul.f16 %rs59,%rs60,%rs61;
}
	// end inline asm
	// begin inline asm
	{add.f16 %rs62,%rs56,%rs59;
}
	// end inline asm
	ld.global.u16 	%rs66, [%rd8];
	add.s64 	%rd19, %rd18, %rd11;
	ld.global.u16 	%rs67, [%rd19];
	// begin inline asm
	{mul.f16 %rs65,%rs66,%rs67;
}
	// end inline asm
	// begin inline asm
	{add.f16 %rs68,%rs62,%rs65;
}
	// end inline asm
	ld.global.u16 	%rs72, [%rd8+2];
	add.s64 	%rd20, %rd19, %rd11;
	ld.global.u16 	%rs73, [%rd20];
	// begin inline asm
	{mul.f16 %rs71,%rs72,%rs73;
}
	// end inline asm
	// begin inline asm
	{add.f16 %rs74,%rs68,%rs71;
}
	// end inline asm
	ld.global.u16 	%rs78, [%rd8+4];
	add.s64 	%rd21, %rd20, %rd11;
	ld.global.u16 	%rs79, [%rd21];
	// begin inline asm
	{mul.f16 %rs77,%rs78,%rs79;
}
	// end inline asm
	// begin inline asm
	{add.f16 %rs80,%rs74,%rs77;
}
	// end inline asm
	ld.global.u16 	%rs84, [%rd8+6];
	add.s64 	%rd22, %rd21, %rd11;
	ld.global.u16 	%rs85, [%rd22];
	// begin inline asm
	{mul.f16 %rs83,%rs84,%rs85;
}
	// end inline asm
	// begin inline asm
	{add.f16 %rs86,%rs80,%rs83;
}
	// end inline asm
	ld.global.u16 	%rs90, [%rd8+8];
	add.s64 	%rd23, %rd22, %rd11;
	ld.global.u16 	%rs91, [%rd23];
	// begin inline asm
	{mul.f16 %rs89,%rs90,%rs91;
}
	// end inline asm
	// begin inline asm
	{add.f16 %rs92,%rs86,%rs89;
}
	// end inline asm
	ld.global.u16 	%rs96, [%rd8+10];
	add.s64 	%rd24, %rd23, %rd11;
	ld.global.u16 	%rs97, [%rd24];
	// begin inline asm
	{mul.f16 %rs95,%rs96,%rs97;
}
	// end inline asm
	// begin inline asm
	{add.f16 %rs98,%rs92,%rs95;
}
	// end inline asm
	ld.global.u16 	%rs102, [%rd8+12];
	add.s64 	%rd25, %rd24, %rd11;
	ld.global.u16 	%rs103, [%rd25];
	// begin inline asm
	{mul.f16 %rs101,%rs102,%rs103;
}
	// end inline asm
	// begin inline asm
	{add.f16 %rs104,%rs98,%rs101;
}
	// end inline asm
	ld.global.u16 	%rs108, [%rd8+14];
	add.s64 	%rd26, %rd25, %rd11;
	ld.global.u16 	%rs109, [%rd26];
	// begin inline asm
	{mul.f16 %rs107,%rs108,%rs109;
}
	// end inline asm
	// begin inline asm
	{add.f16 %rs201,%rs104,%rs107;
}
	// end inline asm
	add.s32 	%r50, %r50, 16;
	add.s32 	%r49, %r49, %r7;
	add.s32 	%r48, %r48, 16;
	setp.ne.s32 	%p6, %r50, 0;
	@%p6 bra 	$L__BB0_4;
$L__BB0_5:
	setp.eq.s32 	%p7, %r4, 0;
	@%p7 bra 	$L__BB0_14;
	and.b32  	%r15, %r30, 7;
	setp.lt.u32 	%p8, %r4, 8;
	@%p8 bra 	$L__BB0_8;
	add.s32 	%r43, %r52, %r3;
	mul.wide.s32 	%rd27, %r43, 2;
	add.s64 	%rd28, %rd2, %rd27;
	ld.global.u16 	%rs115, [%rd28];
	mad.lo.s32 	%r44, %r52, %r33, %r40;
	mul.wide.s32 	%rd29, %r44, 2;
	add.s64 	%rd30, %rd1, %rd29;
	ld.global.u16 	%rs116, [%rd30];
	// begin inline asm
	{mul.f16 %rs114,%rs115,%rs116;
}
	// end inline asm
	// begin inline asm
	{add.f16 %rs117,%rs201,%rs114;
}
	// end inline asm
	ld.global.u16 	%rs121, [%rd28+2];
	mul.wide.s32 	%rd31, %r33, 2;
	add.s64 	%rd32, %rd30, %rd31;
	ld.global.u16 	%rs122, [%rd32];
	// begin inline asm
	{mul.f16 %rs120,%rs121,%rs122;
}
	// end inline asm
	// begin inline asm
	{add.f16 %rs123,%rs117,%rs120;
}
	// end inline asm
	ld.global.u16 	%rs127, [%rd28+4];
	add.s64 	%rd33, %rd32, %rd31;
	ld.global.u16 	%rs128, [%rd33];
	// begin inline asm
	{mul.f16 %rs126,%rs127,%rs128;
}
	// end inline asm
	// begin inline asm
	{add.f16 %rs129,%rs123,%rs126;
}
	// end inline asm
	ld.global.u16 	%rs133, [%rd28+6];
	add.s64 	%rd34, %rd33, %rd31;
	ld.global.u16 	%rs134, [%rd34];
	// begin inline asm
	{mul.f16 %rs132,%rs133,%rs134;
}
	// end inline asm
	// begin inline asm
	{add.f16 %rs135,%rs129,%rs132;
}
	// end inline asm
	ld.global.u16 	%rs139, [%rd28+8];
	add.s64 	%rd35, %rd34, %rd31;
	ld.global.u16 	%rs140, [%rd35];
	// begin inline asm
	{mul.f16 %rs138,%rs139,%rs140;
}
	// end inline asm
	// begin inline asm
	{add.f16 %rs141,%rs135,%rs138;
}
	// end inline asm
	ld.global.u16 	%rs145, [%rd28+10];
	add.s64 	%rd36, %rd35, %rd31;
	ld.global.u16 	%rs146, [%rd36];
	// begin inline asm
	{mul.f16 %rs144,%rs145,%rs146;
}
	// end inline asm
	// begin inline asm
	{add.f16 %rs147,%rs141,%rs144;
}
	// end inline asm
	ld.global.u16 	%rs151, [%rd28+12];
	add.s64 	%rd37, %rd36, %rd31;
	ld.global.u16 	%rs152, [%rd37];
	// begin inline asm
	{mul.f16 %rs150,%rs151,%rs152;
}
	// end inline asm
	// begin inline asm
	{add.f16 %rs153,%rs147,%rs150;
}
	// end inline asm
	ld.global.u16 	%rs157, [%rd28+14];
	add.s64 	%rd38, %rd37, %rd31;
	ld.global.u16 	%rs158, [%rd38];
	// begin inline asm
	{mul.f16 %rs156,%rs157,%rs158;
}
	// end inline asm
	// begin inline asm
	{add.f16 %rs201,%rs153,%rs156;
}
	// end inline asm
	add.s32 	%r52, %r52, 8;
$L__BB0_8:
	setp.eq.s32 	%p9, %r15, 0;
	@%p9 bra 	$L__BB0_14;
	and.b32  	%r18, %r30, 3;
	setp.lt.u32 	%p10, %r15, 4;
	@%p10 bra 	$L__BB0_11;
	add.s32 	%r45, %r52, %r3;
	mul.wide.s32 	%rd39, %r45, 2;
	add.s64 	%rd40, %rd2, %rd39;
	ld.global.u16 	%rs164, [%rd40];
	mad.lo.s32 	%r46, %r52, %r33, %r40;
	mul.wide.s32 	%rd41, %r46, 2;
	add.s64 	%rd42, %rd1, %rd41;
	ld.global.u16 	%rs165, [%rd42];
	// begin inline asm
	{mul.f16 %rs163,%rs164,%rs165;
}
	// end inline asm
	// begin inline asm
	{add.f16 %rs166,%rs201,%rs163;
}
	// end inline asm
	ld.global.u16 	%rs170, [%rd40+2];
	mul.wide.s32 	%rd43, %r33, 2;
	add.s64 	%rd44, %rd42, %rd43;
	ld.global.u16 	%rs171, [%rd44];
	// begin inline asm
	{mul.f16 %rs169,%rs170,%rs171;
}
	// end inline asm
	// begin inline asm
	{add.f16 %rs172,%rs166,%rs169;
}
	// end inline asm
	ld.global.u16 	%rs176, [%rd40+4];
	add.s64 	%rd45, %rd44, %rd43;
	ld.global.u16 	%rs177, [%rd45];
	// begin inline asm
	{mul.f16 %rs175,%rs176,%rs177;
}
	// end inline asm
	// begin inline asm
	{add.f16 %rs178,%rs172,%rs175;
}
	// end inline asm
	ld.global.u16 	%rs182, [%rd40+6];
	add.s64 	%rd46, %rd45, %rd43;
	ld.global.u16 	%rs183, [%rd46];
	// begin inline asm
	{mul.f16 %rs181,%rs182,%rs183;
}
	// end inline asm
	// begin inline asm
	{add.f16 %rs201,%rs178,%rs181;
}
	// end inline asm
	add.s32 	%r52, %r52, 4;
$L__BB0_11:
	setp.eq.s32 	%p11, %r18, 0;
	@%p11 bra 	$L__BB0_14;
	mad.lo.s32 	%r56, %r52, %r33, %r40;
	add.s32 	%r55, %r52, %r3;
	neg.s32 	%r54, %r18;
$L__BB0_13:
	.pragma "nounroll";
	mul.wide.s32 	%rd47, %r55, 2;
	add.s64 	%rd48, %rd2, %rd47;
	ld.global.u16 	%rs188, [%rd48];
	mul.wide.s32 	%rd49, %r56, 2;
	add.s64 	%rd50, %rd1, %rd49;
	ld.global.u16 	%rs189, [%rd50];
	// begin inline asm
	{mul.f16 %rs187,%rs188,%rs189;
}
	// end inline asm
	// begin inline asm
	{add.f16 %rs201,%rs201,%rs187;
}
	// end inline asm
	add.s32 	%r56, %r56, %r33;
	add.s32 	%r55, %r55, 1;
	add.s32 	%r54, %r54, 1;
	setp.ne.s32 	%p12, %r54, 0;
	@%p12 bra 	$L__BB0_13;
$L__BB0_14:
	mad.lo.s32 	%r47, %r33, %r1, %r40;
	cvta.to.global.u64 	%rd51, %rd4;
	mul.wide.s32 	%rd52, %r47, 2;
	add.s64 	%rd53, %rd51, %rd52;
	st.global.u16 	[%rd53], %rs201;
$L__BB0_15:
	ret;

}


// ===== COMPILED SASS (sm_100) =====

	.target	sm_100

	.elftype	@"ET_EXEC"


//--------------------- .note.nv.tkinfo           --------------------------
	.section	.note.nv.tkinfo,"",@"SHT_NOTE"
	.sectionflags	@"SHF_NOTE_NV_TKINFO"
	.tkinfo
        /*0018*/ 	.word	0x00000002
        /*0030*/ 	.string	""
        /*0030*/ 	.string	"ptxas"
        /*0030*/ 	.string	"Cuda compilation tools, release 13.0, V13.0.88"
        /*0030*/ 	.string	"Build cuda_13.0.r13.0/compiler.36424714_0"
        /*0030*/ 	.string	"-arch sm_100 -m 64 "



//--------------------- .note.nv.cuinfo           --------------------------
	.section	.note.nv.cuinfo,"",@"SHT_NOTE"
	.sectionflags	@"SHF_NOTE_NV_CUINFO"
        /*0018*/ 	.short	0x0002
        /*001a*/ 	.short	0x0064
        /*001c*/ 	.short	0x0082
	.zero		2


//--------------------- .nv.info                  --------------------------
	.section	.nv.info,"",@"SHT_CUDA_INFO"
	.align	4


	//----- nvinfo : EIATTR_REGCOUNT
	.align		4
        /*0000*/ 	.byte	0x04, 0x2f
        /*0002*/ 	.short	(.L_1 - .L_0)
	.align		4
.L_0:
        /*0004*/ 	.word	index@(_Z18einsum_kernel_fp16PK6__halfS1_PS_iii)
        /*0008*/ 	.word	0x00000020


	//----- nvinfo : EIATTR_FRAME_SIZE
	.align		4
.L_1:
        /*000c*/ 	.byte	0x04, 0x11
        /*000e*/ 	.short	(.L_3 - .L_2)
	.align		4
.L_2:
        /*0010*/ 	.word	index@(_Z18einsum_kernel_fp16PK6__halfS1_PS_iii)
        /*0014*/ 	.word	0x00000000


	//----- nvinfo : EIATTR_MIN_STACK_SIZE
	.align		4
.L_3:
        /*0018*/ 	.byte	0x04, 0x12
        /*001a*/ 	.short	(.L_5 - .L_4)
	.align		4
.L_4:
        /*001c*/ 	.word	index@(_Z18einsum_kernel_fp16PK6__halfS1_PS_iii)
        /*0020*/ 	.word	0x00000000
.L_5:


//--------------------- .nv.compat                --------------------------
	.section	.nv.compat,"",@"SHT_CUDA_COMPAT_INFO"
	.align	4
        /*0000*/ 	.byte	0x02, 0x09, 0x00, 0x00, 0x02, 0x02, 0x01, 0x00, 0x02, 0x05, 0x05, 0x00, 0x03, 0x07, 0x01, 0x01
        /*0010*/ 	.byte	0x02, 0x03, 0x00, 0x00, 0x02, 0x06, 0x01, 0x00, 0x04, 0x0b, 0x08, 0x00, 0x09, 0x00, 0x00, 0x00
        /*0020*/ 	.byte	0x00, 0x00, 0x00, 0x00


//--------------------- .nv.info._Z18einsum_kernel_fp16PK6__halfS1_PS_iii --------------------------
	.section	.nv.info._Z18einsum_kernel_fp16PK6__halfS1_PS_iii,"",@"SHT_CUDA_INFO"
	.sectionflags	@""
	.align	4


	//----- nvinfo : EIATTR_CUDA_API_VERSION
	.align		4
        /*0000*/ 	.byte	0x04, 0x37
        /*0002*/ 	.short	(.L_7 - .L_6)
.L_6:
        /*0004*/ 	.word	0x00000082


	//----- nvinfo : EIATTR_KPARAM_INFO
	.align		4
.L_7:
        /*0008*/ 	.byte	0x04, 0x17
        /*000a*/ 	.short	(.L_9 - .L_8)
.L_8:
        /*000c*/ 	.word	0x00000000
        /*0010*/ 	.short	0x0005
        /*0012*/ 	.short	0x0020
        /*0014*/ 	.byte	0x00, 0xf0, 0x11, 0x00


	//----- nvinfo : EIATTR_KPARAM_INFO
	.align		4
.L_9:
        /*0018*/ 	.byte	0x04, 0x17
        /*001a*/ 	.short	(.L_11 - .L_10)
.L_10:
        /*001c*/ 	.word	0x00000000
        /*0020*/ 	.short	0x0004
        /*0022*/ 	.short	0x001c
        /*0024*/ 	.byte	0x00, 0xf0, 0x11, 0x00


	//----- nvinfo : EIATTR_KPARAM_INFO
	.align		4
.L_11:
        /*0028*/ 	.byte	0x04, 0x17
        /*002a*/ 	.short	(.L_13 - .L_12)
.L_12:
        /*002c*/ 	.word	0x00000000
        /*0030*/ 	.short	0x0003
        /*0032*/ 	.short	0x0018
        /*0034*/ 	.byte	0x00, 0xf0, 0x11, 0x00


	//----- nvinfo : EIATTR_KPARAM_INFO
	.align		4
.L_13:
        /*0038*/ 	.byte	0x04, 0x17
        /*003a*/ 	.short	(.L_15 - .L_14)
.L_14:
        /*003c*/ 	.word	0x00000000
        /*0040*/ 	.short	0x0002
        /*0042*/ 	.short	0x0010
        /*0044*/ 	.byte	0x00, 0xf5, 0x21, 0x00


	//----- nvinfo : EIATTR_KPARAM_INFO
	.align		4
.L_15:
        /*0048*/ 	.byte	0x04, 0x17
        /*004a*/ 	.short	(.L_17 - .L_16)
.L_16:
        /*004c*/ 	.word	0x00000000
        /*0050*/ 	.short	0x0001
        /*0052*/ 	.short	0x0008
        /*0054*/ 	.byte	0x00, 0xf5, 0x21, 0x00


	//----- nvinfo : EIATTR_KPARAM_INFO
	.align		4
.L_17:
        /*0058*/ 	.byte	0x04, 0x17
        /*005a*/ 	.short	(.L_19 - .L_18)
.L_18:
        /*005c*/ 	.word	0x00000000
        /*0060*/ 	.short	0x0000
        /*0062*/ 	.short	0x0000
        /*0064*/ 	.byte	0x00, 0xf5, 0x21, 0x00


	//----- nvinfo : EIATTR_SPARSE_MMA_MASK
	.align		4
.L_19:
        /*0068*/ 	.byte	0x03, 0x50
        /*006a*/ 	.short	0x0000


	//----- nvinfo : EIATTR_MAXREG_COUNT
	.align		4
        /*006c*/ 	.byte	0x03, 0x1b
        /*006e*/ 	.short	0x00ff


	//----- nvinfo : EIATTR_MERCURY_ISA_VERSION
	.align		4
        /*0070*/ 	.byte	0x03, 0x5f
        /*0072*/ 	.short	0x0101


	//----- nvinfo : EIATTR_VRC_CTA_INIT_COUNT
	.align		4
        /*0074*/ 	.byte	0x02, 0x4a
	.zero		1
	.zero		1


	//----- nvinfo : EIATTR_EXIT_INSTR_OFFSETS
	.align		4
        /*0078*/ 	.byte	0x04, 0x1c
        /*007a*/ 	.short	(.L_21 - .L_20)


	//   ....[0]....
.L_20:
        /*007c*/ 	.word	0x000000d0


	//   ....[1]....
        /*0080*/ 	.word	0x00000c30


	//----- nvinfo : EIATTR_CBANK_PARAM_SIZE
	.align		4
.L_21:
        /*0084*/ 	.byte	0x03, 0x19
        /*0086*/ 	.short	0x0024


	//----- nvinfo : EIATTR_PARAM_CBANK
	.align		4
        /*0088*/ 	.byte	0x04, 0x0a
        /*008a*/ 	.short	(.L_23 - .L_22)
	.align		4
.L_22:
        /*008c*/ 	.word	index@(.nv.constant0._Z18einsum_kernel_fp16PK6__halfS1_PS_iii)
        /*0090*/ 	.short	0x0380
        /*0092*/ 	.short	0x0024


	//----- nvinfo : EIATTR_SW_WAR
	.align		4
.L_23:
        /*0094*/ 	.byte	0x04, 0x36
        /*0096*/ 	.short	(.L_25 - .L_24)
.L_24:
        /*0098*/ 	.word	0x00000008
.L_25:


//--------------------- .nv.callgraph             --------------------------
	.section	.nv.callgraph,"",@"SHT_CUDA_CALLGRAPH"
	.align	4
	.sectionentsize	8
	.align		4
        /*0000*/ 	.word	0x00000000
	.align		4
        /*0004*/ 	.word	0xffffffff
	.align		4
        /*0008*/ 	.word	0x00000000
	.align		4
        /*000c*/ 	.word	0xfffffffe
	.align		4
        /*0010*/ 	.word	0x00000000
	.align		4
        /*0014*/ 	.word	0xfffffffd
	.align		4
        /*0018*/ 	.word	0x00000000
	.align		4
        /*001c*/ 	.word	0xfffffffc


//--------------------- .text._Z18einsum_kernel_fp16PK6__halfS1_PS_iii --------------------------
	.section	.text._Z18einsum_kernel_fp16PK6__halfS1_PS_iii,"ax",@progbits
	.align	128
        .global         _Z18einsum_kernel_fp16PK6__halfS1_PS_iii
        .type           _Z18einsum_kernel_fp16PK6__halfS1_PS_iii,@function
        .size           _Z18einsum_kernel_fp16PK6__halfS1_PS_iii,(.L_x_7 - _Z18einsum_kernel_fp16PK6__halfS1_PS_iii)
        .other          _Z18einsum_kernel_fp16PK6__halfS1_PS_iii,@"STO_CUDA_ENTRY STV_DEFAULT"
_Z18einsum_kernel_fp16PK6__halfS1_PS_iii:
.text._Z18einsum_kernel_fp16PK6__halfS1_PS_iii:
[----:B------:R-:W-:Y:S01]  /*0000*/  LDC R1, c[0x0][0x37c] ;  /* 0x0000df00ff017b82 */ /* 0x000fe20000000800 */
[----:B------:R-:W0:Y:S07]  /*0010*/  S2R R4, SR_TID.Y ;  /* 0x0000000000047919 */ /* 0x000e2e0000002200 */
[----:B------:R-:W1:Y:S01]  /*0020*/  LDC R2, c[0x0][0x360] ;  /* 0x0000d800ff027b82 */ /* 0x000e620000000800 */
[----:B------:R-:W2:Y:S01]  /*0030*/  LDCU UR6, c[0x0][0x398] ;  /* 0x00007300ff0677ac */ /* 0x000ea20008000800 */
[----:B------:R-:W1:Y:S06]  /*0040*/  S2R R5, SR_TID.X ;  /* 0x0000000000057919 */ /* 0x000e6c0000002100 */
[----:B------:R-:W0:Y:S08]  /*0050*/  S2UR UR5, SR_CTAID.Y ;  /* 0x00000000000579c3 */ /* 0x000e300000002600 */
[----:B------:R-:W0:Y:S08]  /*0060*/  LDC R3, c[0x0][0x364] ;  /* 0x0000d900ff037b82 */ /* 0x000e300000000800 */
[----:B------:R-:W1:Y:S08]  /*0070*/  S2UR UR4, SR_CTAID.X ;  /* 0x00000000000479c3 */ /* 0x000e700000002500 */
[----:B------:R-:W3:Y:S01]  /*0080*/  LDC R0, c[0x0][0x3a0] ;  /* 0x0000e800ff007b82 */ /* 0x000ee20000000800 */
[----:B0-----:R-:W-:-:S02]  /*0090*/  IMAD R3, R3, UR5, R4 ;  /* 0x0000000503037c24 */ /* 0x001fc4000f8e0204 */
[----:B-1----:R-:W-:-:S03]  /*00a0*/  IMAD R2, R2, UR4, R5 ;  /* 0x0000000402027c24 */ /* 0x002fc6000f8e0205 */
[----:B---3--:R-:W-:-:S04]  /*00b0*/  ISETP.GE.AND P0, PT, R3, R0, PT ;  /* 0x000000000300720c */ /* 0x008fc80003f06270 */
[----:B--2---:R-:W-:-:S13]  /*00c0*/  ISETP.GE.OR P0, PT, R2, UR6, P0 ;  /* 0x0000000602007c0c */ /* 0x004fda0008706670 */
[----:B------:R-:W-:Y:S05]  /*00d0*/  @P0 EXIT ;  /* 0x000000000000094d */ /* 0x000fea0003800000 */
[----:B------:R-:W0:Y:S01]  /*00e0*/  LDCU UR7, c[0x0][0x39c] ;  /* 0x00007380ff0777ac */ /* 0x000e220008000800 */
[----:B------:R-:W-:Y:S01]  /*00f0*/  PRMT R18, RZ, 0x7610, R18 ;  /* 0x00007610ff127816 */ /* 0x000fe20000000012 */
[----:B------:R-:W1:Y:S01]  /*0100*/  LDCU.64 UR12, c[0x0][0x358] ;  /* 0x00006b00ff0c77ac */ /* 0x000e620008000a00 */
[----:B0-----:R-:W-:-:S09]  /*0110*/  UISETP.GE.AND UP0, UPT, UR7, 0x1, UPT ;  /* 0x000000010700788c */ /* 0x001fd2000bf06270 */
[----:B-1----:R-:W-:Y:S05]  /*0120*/  BRA.U !UP0, `(.L_x_0) ;  /* 0x0000000908b07547 */ /* 0x002fea000b800000 */
[----:B------:R-:W-:Y:S02]  /*0130*/  UISETP.GE.U32.AND UP1, UPT, UR7, 0x10, UPT ;  /* 0x000000100700788c */ /* 0x000fe4000bf26070 */
[----:B------:R-:W-:Y:S01]  /*0140*/  IMAD R5, R2, UR7, RZ ;  /* 0x0000000702057c24 */ /* 0x000fe2000f8e02ff */
[----:B------:R-:W-:Y:S01]  /*0150*/  ULOP3.LUT UR10, UR7, 0xf, URZ, 0xc0, !UPT ;  /* 0x0000000f070a7892 */ /* 0x000fe2000f8ec0ff */
[----:B------:R-:W-:-:S03]  /*0160*/  UMOV UR4, URZ ;  /* 0x000000ff00047c82 */ /* 0x000fc60008000000 */
[----:B------:R-:W-:Y:S02]  /*0170*/  UISETP.NE.AND UP0, UPT, UR10, URZ, UPT ;  /* 0x000000ff0a00728c */ /* 0x000fe4000bf05270 */
[----:B------:R-:W-:Y:S09]  /*0180*/  BRA.U !UP1, `(.L_x_1) ;  /* 0x0000000509407547 */ /* 0x000ff2000b800000 */
[----:B------:R-:W0:Y:S01]  /*0190*/  LDCU.64 UR8, c[0x0][0x380] ;  /* 0x00007000ff0877ac */ /* 0x000e220008000a00 */
[----:B------:R-:W-:Y:S02]  /*01a0*/  MOV R4, R5 ;  /* 0x0000000500047202 */ /* 0x000fe40000000f00 */
[----:B------:R-:W-:Y:S01]  /*01b0*/  MOV R7, R3 ;  /* 0x0000000300077202 */ /* 0x000fe20000000f00 */
[----:B------:R-:W-:Y:S02]  /*01c0*/  ULOP3.LUT UR4, UR7, 0x7ffffff0, URZ, 0xc0, !UPT ;  /* 0x7ffffff007047892 */ /* 0x000fe4000f8ec0ff */
[----:B0-----:R-:W-:Y:S02]  /*01d0*/  UIADD3 UR5, UP1, UPT, UR8, 0x10, URZ ;  /* 0x0000001008057890 */ /* 0x001fe4000ff3e0ff */
[----:B------:R-:W-:Y:S02]  /*01e0*/  UIADD3 UR8, UPT, UPT, -UR4, URZ, URZ ;  /* 0x000000ff04087290 */ /* 0x000fe4000fffe1ff */
[----:B------:R-:W-:-:S12]  /*01f0*/  UIADD3.X UR6, UPT, UPT, URZ, UR9, URZ, UP1, !UPT ;  /* 0x00000009ff067290 */ /* 0x000fd80008ffe4ff */
.L_x_2:
[----:B------:R-:W0:Y:S01]  /*0200*/  LDC.64 R22, c[0x0][0x388] ;  /* 0x0000e200ff167b82 */ /* 0x000e220000000a00 */
[----:B------:R-:W-:Y:S02]  /*0210*/  MOV R14, UR5 ;  /* 0x00000005000e7c02 */ /* 0x000fe40008000f00 */
[----:B------:R-:W-:-:S03]  /*0220*/  MOV R15, UR6 ;  /* 0x00000006000f7c02 */ /* 0x000fc60008000f00 */
[----:B------:R-:W-:-:S05]  /*0230*/  IMAD.WIDE R14, R4, 0x2, R14 ;  /* 0x00000002040e7825 */ /* 0x000fca00078e020e */
[----:B------:R-:W2:Y:S04]  /*0240*/  LDG.E.U16 R19, desc[UR12][R14.64+-0x10] ;  /* 0xfffff00c0e137981 */ /* 0x000ea8000c1e1500 */
[----:B------:R-:W3:Y:S04]  /*0250*/  LDG.E.U16 R21, desc[UR12][R14.64+-0xe] ;  /* 0xfffff20c0e157981 */ /* 0x000ee8000c1e1500 */
[----:B------:R-:W4:Y:S01]  /*0260*/  LDG.E.U16 R12, desc[UR12][R14.64+-0xc] ;  /* 0xfffff40c0e0c7981 */ /* 0x000f22000c1e1500 */
[----:B0-----:R-:W-:-:S03]  /*0270*/  IMAD.WIDE R22, R7, 0x2, R22 ;  /* 0x0000000207167825 */ /* 0x001fc600078e0216 */
[----:B------:R-:W5:Y:S04]  /*0280*/  LDG.E.U16 R11, desc[UR12][R14.64+-0xa] ;  /* 0xfffff60c0e0b7981 */ /* 0x000f68000c1e1500 */
[----:B------:R-:W2:Y:S01]  /*0290*/  LDG.E.U16 R28, desc[UR12][R22.64] ;  /* 0x0000000c161c7981 */ /* 0x000ea2000c1e1500 */
[----:B------:R-:W-:-:S03]  /*02a0*/  IMAD.WIDE R26, R0, 0x2, R22 ;  /* 0x00000002001a7825 */ /* 0x000fc600078e0216 */
[----:B------:R-:W5:Y:S01]  /*02b0*/  LDG.E.U16 R10, desc[UR12][R14.64+-0x8] ;  /* 0xfffff80c0e0a7981 */ /* 0x000f62000c1e1500 */
[----:B------:R-:W-:-:S03]  /*02c0*/  IMAD.WIDE R16, R0, 0x2, R26 ;  /* 0x0000000200107825 */ /* 0x000fc600078e021a */
[----:B------:R-:W3:Y:S04]  /*02d0*/  LDG.E.U16 R20, desc[UR12][R26.64] ;  /* 0x0000000c1a147981 */ /* 0x000ee8000c1e1500 */
[----:B------:R0:W4:Y:S04]  /*02e0*/  LDG.E.U16 R9, desc[UR12][R16.64] ;  /* 0x0000000c10097981 */ /* 0x000128000c1e1500 */
[----:B------:R-:W5:Y:S04]  /*02f0*/  LDG.E.U16 R8, desc[UR12][R14.64+-0x6] ;  /* 0xfffffa0c0e087981 */ /* 0x000f68000c1e1500 */
[----:B------:R-:W5:Y:S01]  /*0300*/  LDG.E.U16 R29, desc[UR12][R14.64+-0x4] ;  /* 0xfffffc0c0e1d7981 */ /* 0x000f62000c1e1500 */
[----:B0-----:R-:W-:-:S05]  /*0310*/  IMAD.WIDE R16, R0, 0x2, R16 ;  /* 0x0000000200107825 */ /* 0x001fca00078e0210 */
[----:B------:R-:W5:Y:S01]  /*0320*/  LDG.E.U16 R6, desc[UR12][R16.64] ;  /* 0x0000000c10067981 */ /* 0x000f62000c1e1500 */
[----:B------:R-:W-:-:S05]  /*0330*/  IMAD.WIDE R24, R0, 0x2, R16 ;  /* 0x0000000200187825 */ /* 0x000fca00078e0210 */
[----:B------:R0:W5:Y:S02]  /*0340*/  LDG.E.U16 R13, desc[UR12][R24.64] ;  /* 0x0000000c180d7981 */ /* 0x000164000c1e1500 */
[----:B0-----:R-:W-:-:S05]  /*0350*/  IMAD.WIDE R24, R0, 0x2, R24 ;  /* 0x0000000200187825 */ /* 0x001fca00078e0218 */
[----:B------:R0:W5:Y:S01]  /*0360*/  LDG.E.U16 R23, desc[UR12][R24.64] ;  /* 0x0000000c18177981 */ /* 0x000162000c1e1500 */
[----:B------:R-:W-:-:S05]  /*0370*/  IMAD.WIDE R26, R0, 0x2, R24 ;  /* 0x00000002001a7825 */ /* 0x000fca00078e0218 */
[----:B------:R1:W5:Y:S01]  /*0380*/  LDG.E.U16 R22, desc[UR12][R26.64] ;  /* 0x0000000c1a167981 */ /* 0x000362000c1e1500 */
[----:B------:R-:W-:-:S04]  /*0390*/  IMAD.WIDE R16, R0, 0x2, R26 ;  /* 0x0000000200107825 */ /* 0x000fc800078e021a */
[----:B--2---:R-:W-:Y:S02]  /*03a0*/  HFMA2 R28, R19.H0_H0, R28.H0_H0, R18.H0_H0 ;  /* 0x2000001c131c7231 */ /* 0x004fe40000040812 */
[C---:B------:R-:W-:Y:S02]  /*03b0*/  IMAD.WIDE R18, R0.reuse, 0x2, R16 ;  /* 0x0000000200127825 */ /* 0x040fe400078e0210 */
[----:B------:R-:W2:Y:S02]  /*03c0*/  LDG.E.U16 R17, desc[UR12][R16.64] ;  /* 0x0000000c10117981 */ /* 0x000ea4000c1e1500 */
[----:B---3--:R-:W-:Y:S02]  /*03d0*/  HFMA2 R28, R21.H0_H0, R20.H0_H0, R28.H0_H0 ;  /* 0x20000014151c7231 */ /* 0x008fe4000004081c */
[----:B------:R-:W-:Y:S02]  /*03e0*/  IMAD.WIDE R20, R0, 0x2, R18 ;  /* 0x0000000200147825 */ /* 0x000fe400078e0212 */
[----:B------:R-:W3:Y:S02]  /*03f0*/  LDG.E.U16 R19, desc[UR12][R18.64] ;  /* 0x0000000c12137981 */ /* 0x000ee4000c1e1500 */
[----:B----4-:R-:W-:-:S02]  /*0400*/  HFMA2 R12, R12.H0_H0, R9.H0_H0, R28.H0_H0 ;  /* 0x200000090c0c7231 */ /* 0x010fc4000004081c */
[C---:B0-----:R-:W-:Y:S01]  /*0410*/  IMAD.WIDE R24, R0.reuse, 0x2, R20 ;  /* 0x0000000200187825 */ /* 0x041fe200078e0214 */
[----:B------:R-:W2:Y:S04]  /*0420*/  LDG.E.U16 R9, desc[UR12][R14.64+-0x2] ;  /* 0xfffffe0c0e097981 */ /* 0x000ea8000c1e1500 */
[----:B------:R-:W4:Y:S01]  /*0430*/  LDG.E.U16 R21, desc[UR12][R20.64] ;  /* 0x0000000c14157981 */ /* 0x000f22000c1e1500 */
[----:B-1----:R-:W-:-:S03]  /*0440*/  IMAD.WIDE R26, R0, 0x2, R24 ;  /* 0x00000002001a7825 */ /* 0x002fc600078e0218 */
[----:B------:R-:W4:Y:S01]  /*0450*/  LDG.E.U16 R16, desc[UR12][R14.64+0x2] ;  /* 0x0000020c0e107981 */ /* 0x000f22000c1e1500 */
[----:B-----5:R-:W-:-:S03]  /*0460*/  HFMA2 R11, R11.H0_H0, R6.H0_H0, R12.H0_H0 ;  /* 0x200000060b0b7231 */ /* 0x020fc6000004080c */
[----:B------:R-:W5:Y:S04]  /*0470*/  LDG.E.U16 R25, desc[UR12][R24.64] ;  /* 0x0000000c18197981 */ /* 0x000f68000c1e1500 */
[----:B------:R-:W3:Y:S01]  /*0480*/  LDG.E.U16 R6, desc[UR12][R14.64] ;  /* 0x0000000c0e067981 */ /* 0x000ee2000c1e1500 */
[----:B------:R-:W-:Y:S02]  /*0490*/  HFMA2 R13, R10.H0_H0, R13.H0_H0, R11.H0_H0 ;  /* 0x2000000d0a0d7231 */ /* 0x000fe4000004080b */
[----:B------:R-:W-:Y:S01]  /*04a0*/  IMAD.WIDE R10, R0, 0x2, R26 ;  /* 0x00000002000a7825 */ /* 0x000fe200078e021a */
[----:B------:R-:W5:Y:S04]  /*04b0*/  LDG.E.U16 R18, desc[UR12][R14.64+0x4] ;  /* 0x0000040c0e127981 */ /* 0x000f68000c1e1500 */
[----:B------:R0:W5:Y:S04]  /*04c0*/  LDG.E.U16 R28, desc[UR12][R26.64] ;  /* 0x0000000c1a1c7981 */ /* 0x000168000c1e1500 */
[----:B------:R-:W5:Y:S01]  /*04d0*/  LDG.E.U16 R20, desc[UR12][R14.64+0x8] ;  /* 0x0000080c0e147981 */ /* 0x000f62000c1e1500 */
[----:B------:R-:W-:-:S02]  /*04e0*/  HFMA2 R23, R8.H0_H0, R23.H0_H0, R13.H0_H0 ;  /* 0x2000001708177231 */ /* 0x000fc4000004080d */
[C---:B------:R-:W-:Y:S01]  /*04f0*/  IMAD.WIDE R12, R0.reuse, 0x2, R10 ;  /* 0x00000002000c7825 */ /* 0x040fe200078e020a */
[----:B------:R-:W5:Y:S03]  /*0500*/  LDG.E.U16 R8, desc[UR12][R14.64+0x6] ;  /* 0x0000060c0e087981 */ /* 0x000f66000c1e1500 */
[----:B------:R-:W-:Y:S01]  /*0510*/  HFMA2 R29, R29.H0_H0, R22.H0_H0, R23.H0_H0 ;  /* 0x200000161d1d7231 */ /* 0x000fe20000040817 */
[----:B------:R-:W5:Y:S01]  /*0520*/  LDG.E.U16 R11, desc[UR12][R10.64] ;  /* 0x0000000c0a0b7981 */ /* 0x000f62000c1e1500 */
[----:B------:R-:W-:-:S03]  /*0530*/  IMAD.WIDE R22, R0, 0x2, R12 ;  /* 0x0000000200167825 */ /* 0x000fc600078e020c */
[----:B------:R-:W5:Y:S01]  /*0540*/  LDG.E.U16 R12, desc[UR12][R12.64] ;  /* 0x0000000c0c0c7981 */ /* 0x000f62000c1e1500 */
[----:B0-----:R-:W-:-:S03]  /*0550*/  IMAD.WIDE R26, R0, 0x2, R22 ;  /* 0x00000002001a7825 */ /* 0x001fc600078e0216 */
[----:B------:R-:W5:Y:S04]  /*0560*/  LDG.E.U16 R24, desc[UR12][R22.64] ;  /* 0x0000000c16187981 */ /* 0x000f68000c1e1500 */
[----:B------:R-:W5:Y:S04]  /*0570*/  LDG.E.U16 R10, desc[UR12][R14.64+0xe] ;  /* 0x00000e0c0e0a7981 */ /* 0x000f68000c1e1500 */
[----:B------:R-:W5:Y:S04]  /*0580*/  LDG.E.U16 R13, desc[UR12][R14.64+0xa] ;  /* 0x00000a0c0e0d7981 */ /* 0x000f68000c1e1500 */
[----:B------:R-:W5:Y:S04]  /*0590*/  LDG.E.U16 R23, desc[UR12][R14.64+0xc] ;  /* 0x00000c0c0e177981 */ /* 0x000f68000c1e1500 */
[----:B------:R-:W5:Y:S01]  /*05a0*/  LDG.E.U16 R27, desc[UR12][R26.64] ;  /* 0x0000000c1a1b7981 */ /* 0x000f62000c1e1500 */
[----:B------:R-:W-:-:S04]  /*05b0*/  UIADD3 UR8, UPT, UPT, UR8, 0x10, URZ ;  /* 0x0000001008087890 */ /* 0x000fc8000fffe0ff */
[----:B------:R-:W-:Y:S01]  /*05c0*/  UISETP.NE.AND UP1, UPT, UR8, URZ, UPT ;  /* 0x000000ff0800728c */ /* 0x000fe2000bf25270 */
[----:B------:R-:W-:Y:S02]  /*05d0*/  LEA R7, R0, R7, 0x4 ;  /* 0x0000000700077211 */ /* 0x000fe400078e20ff */
[----:B------:R-:W-:Y:S01]  /*05e0*/  IADD3 R4, PT, PT, R4, 0x10, RZ ;  /* 0x0000001004047810 */ /* 0x000fe20007ffe0ff */
[----:B--2---:R-:W-:-:S04]  /*05f0*/  HFMA2 R9, R9.H0_H0, R17.H0_H0, R29.H0_H0 ;  /* 0x2000001109097231 */ /* 0x004fc8000004081d */
[----:B---3--:R-:W-:-:S04]  /*0600*/  HFMA2 R6, R6.H0_H0, R19.H0_H0, R9.H0_H0 ;  /* 0x2000001306067231 */ /* 0x008fc80000040809 */
[----:B----4-:R-:W-:-:S04]  /*0610*/  HFMA2 R9, R16.H0_H0, R21.H0_H0, R6.H0_H0 ;  /* 0x2000001510097231 */ /* 0x010fc80000040806 */
[----:B-----5:R-:W-:-:S04]  /*0620*/  HFMA2 R9, R18.H0_H0, R25.H0_H0, R9.H0_H0 ;  /* 0x2000001912097231 */ /* 0x020fc80000040809 */
[----:B------:R-:W-:-:S04]  /*0630*/  HFMA2 R8, R8.H0_H0, R28.H0_H0, R9.H0_H0 ;  /* 0x2000001c08087231 */ /* 0x000fc80000040809 */
[----:B------:R-:W-:-:S04]  /*0640*/  HFMA2 R6, R20.H0_H0, R11.H0_H0, R8.H0_H0 ;  /* 0x2000000b14067231 */ /* 0x000fc80000040808 */
[----:B------:R-:W-:-:S04]  /*0650*/  HFMA2 R12, R13.H0_H0, R12.H0_H0, R6.H0_H0 ;  /* 0x2000000c0d0c7231 */ /* 0x000fc80000040806 */
[----:B------:R-:W-:-:S04]  /*0660*/  HFMA2 R12, R23.H0_H0, R24.H0_H0, R12.H0_H0 ;  /* 0x20000018170c7231 */ /* 0x000fc8000004080c */
[----:B------:R-:W-:Y:S01]  /*0670*/  HFMA2 R18, R10.H0_H0, R27.H0_H0, R12.H0_H0 ;  /* 0x2000001b0a127231 */ /* 0x000fe2000004080c */
[----:B------:R-:W-:Y:S06]  /*0680*/  BRA.U UP1, `(.L_x_2) ;  /* 0xfffffff901dc7547 */ /* 0x000fec000b83ffff */
.L_x_1:
[----:B------:R-:W-:Y:S05]  /*0690*/  BRA.U !UP0, `(.L_x_0) ;  /* 0x0000000508547547 */ /* 0x000fea000b800000 */
[----:B------:R-:W-:Y:S02]  /*06a0*/  UISETP.GE.U32.AND UP0, UPT, UR10, 0x8, UPT ;  /* 0x000000080a00788c */ /* 0x000fe4000bf06070 */
[----:B------:R-:W-:-:S04]  /*06b0*/  ULOP3.LUT UR6, UR7, 0x7, URZ, 0xc0, !UPT ;  /* 0x0000000707067892 */ /* 0x000fc8000f8ec0ff */
[----:B------:R-:W-:-:S03]  /*06c0*/  UISETP.NE.AND UP1, UPT, UR6, URZ, UPT ;  /* 0x000000ff0600728c */ /* 0x000fc6000bf25270 */
[----:B------:R-:W-:Y:S08]  /*06d0*/  BRA.U !UP0, `(.L_x_3) ;  /* 0x0000000108987547 */ /* 0x000ff0000b800000 */
[----:B------:R-:W0:Y:S01]  /*06e0*/  LDC.64 R12, c[0x0][0x388] ;  /* 0x0000e200ff0c7b82 */ /* 0x000e220000000a00 */
[----:B------:R-:W-:-:S07]  /*06f0*/  IMAD R9, R0, UR4, R3 ;  /* 0x0000000400097c24 */ /* 0x000fce000f8e0203 */
[----:B------:R-:W1:Y:S01]  /*0700*/  LDC.64 R6, c[0x0][0x380] ;  /* 0x0000e000ff067b82 */ /* 0x000e620000000a00 */
[----:B0-----:R-:W-:Y:S01]  /*0710*/  IMAD.WIDE R12, R9, 0x2, R12 ;  /* 0x00000002090c7825 */ /* 0x001fe200078e020c */
[----:B------:R-:W-:-:S04]  /*0720*/  IADD3 R9, PT, PT, R5, UR4, RZ ;  /* 0x0000000405097c10 */ /* 0x000fc8000fffe0ff */
[----:B------:R0:W2:Y:S01]  /*0730*/  LDG.E.U16 R19, desc[UR12][R12.64] ;  /* 0x0000000c0c137981 */ /* 0x0000a2000c1e1500 */
[----:B------:R-:W-:-:S04]  /*0740*/  IMAD.WIDE R28, R0, 0x2, R12 ;  /* 0x00000002001c7825 */ /* 0x000fc800078e020c */
[----:B-1----:R-:W-:Y:S01]  /*0750*/  IMAD.WIDE R6, R9, 0x2, R6 ;  /* 0x0000000209067825 */ /* 0x002fe200078e0206 */
[----:B------:R-:W3:Y:S03]  /*0760*/  LDG.E.U16 R4, desc[UR12][R28.64] ;  /* 0x0000000c1c047981 */ /* 0x000ee6000c1e1500 */
[C---:B------:R-:W-:Y:S01]  /*0770*/  IMAD.WIDE R14, R0.reuse, 0x2, R28 ;  /* 0x00000002000e7825 */ /* 0x040fe200078e021c */
[----:B------:R-:W2:Y:S04]  /*0780*/  LDG.E.U16 R20, desc[UR12][R6.64] ;  /* 0x0000000c06147981 */ /* 0x000ea8000c1e1500 */
[----:B------:R-:W3:Y:S01]  /*0790*/  LDG.E.U16 R21, desc[UR12][R6.64+0x2] ;  /* 0x0000020c06157981 */ /* 0x000ee2000c1e1500 */
[----:B------:R-:W-:-:S03]  /*07a0*/  IMAD.WIDE R16, R0, 0x2, R14 ;  /* 0x0000000200107825 */ /* 0x000fc600078e020e */
[----:B------:R1:W4:Y:S01]  /*07b0*/  LDG.E.U16 R22, desc[UR12][R14.64] ;  /* 0x0000000c0e167981 */ /* 0x000322000c1e1500 */
[----:B------:R-:W-:-:S03]  /*07c0*/  IMAD.WIDE R8, R0, 0x2, R16 ;  /* 0x0000000200087825 */ /* 0x000fc600078e0210 */
[----:B------:R-:W4:Y:S04]  /*07d0*/  LDG.E.U16 R23, desc[UR12][R6.64+0x4] ;  /* 0x0000040c06177981 */ /* 0x000f28000c1e1500 */
[----:B------:R-:W5:Y:S01]  /*07e0*/  LDG.E.U16 R16, desc[UR12][R16.64] ;  /* 0x0000000c10107981 */ /* 0x000f62000c1e1500 */
[----:B------:R-:W-:-:S03]  /*07f0*/  IMAD.WIDE R10, R0, 0x2, R8 ;  /* 0x00000002000a7825 */ /* 0x000fc600078e0208 */
[----:B------:R-:W5:Y:S01]  /*0800*/  LDG.E.U16 R25, desc[UR12][R6.64+0x6] ;  /* 0x0000060c06197981 */ /* 0x000f62000c1e1500 */
[----:B0-----:R-:W-:-:S03]  /*0810*/  IMAD.WIDE R12, R0, 0x2, R10 ;  /* 0x00000002000c7825 */ /* 0x001fc600078e020a */
[----:B------:R-:W5:Y:S04]  /*0820*/  LDG.E.U16 R8, desc[UR12][R8.64] ;  /* 0x0000000c08087981 */ /* 0x000f68000c1e1500 */
[----:B------:R-:W5:Y:S01]  /*0830*/  LDG.E.U16 R27, desc[UR12][R6.64+0x8] ;  /* 0x0000080c061b7981 */ /* 0x000f62000c1e1500 */
[----:B-1----:R-:W-:-:S03]  /*0840*/  IMAD.WIDE R14, R0, 0x2, R12 ;  /* 0x00000002000e7825 */ /* 0x002fc600078e020c */
[----:B------:R-:W5:Y:S04]  /*0850*/  LDG.E.U16 R11, desc[UR12][R10.64] ;  /* 0x0000000c0a0b7981 */ /* 0x000f68000c1e1500 */
[----:B------:R-:W5:Y:S04]  /*0860*/  LDG.E.U16 R24, desc[UR12][R6.64+0xa] ;  /* 0x00000a0c06187981 */ /* 0x000f68000c1e1500 */
[----:B------:R0:W5:Y:S04]  /*0870*/  LDG.E.U16 R29, desc[UR12][R12.64] ;  /* 0x0000000c0c1d7981 */ /* 0x000168000c1e1500 */
[----:B------:R-:W5:Y:S04]  /*0880*/  LDG.E.U16 R26, desc[UR12][R6.64+0xc] ;  /* 0x00000c0c061a7981 */ /* 0x000f68000c1e1500 */
[----:B------:R-:W5:Y:S04]  /*0890*/  LDG.E.U16 R17, desc[UR12][R6.64+0xe] ;  /* 0x00000e0c06117981 */ /* 0x000f68000c1e1500 */
[----:B------:R-:W5:Y:S01]  /*08a0*/  LDG.E.U16 R14, desc[UR12][R14.64] ;  /* 0x0000000c0e0e7981 */ /* 0x000f62000c1e1500 */
[----:B------:R-:W-:Y:S01]  /*08b0*/  UIADD3 UR4, UPT, UPT, UR4, 0x8, URZ ;  /* 0x0000000804047890 */ /* 0x000fe2000fffe0ff */
[----:B--2---:R-:W-:-:S04]  /*08c0*/  HFMA2 R19, R20.H0_H0, R19.H0_H0, R18.H0_H0 ;  /* 0x2000001314137231 */ /* 0x004fc80000040812 */
[----:B---3--:R-:W-:-:S04]  /*08d0*/  HFMA2 R4, R21.H0_H0, R4.H0_H0, R19.H0_H0 ;  /* 0x2000000415047231 */ /* 0x008fc80000040813 */
[----:B----4-:R-:W-:-:S04]  /*08e0*/  HFMA2 R4, R23.H0_H0, R22.H0_H0, R4.H0_H0 ;  /* 0x2000001617047231 */ /* 0x010fc80000040804 */
[----:B-----5:R-:W-:-:S04]  /*08f0*/  HFMA2 R4, R25.H0_H0, R16.H0_H0, R4.H0_H0 ;  /* 0x2000001019047231 */ /* 0x020fc80000040804 */
[----:B------:R-:W-:-:S04]  /*0900*/  HFMA2 R4, R27.H0_H0, R8.H0_H0, R4.H0_H0 ;  /* 0x200000081b047231 */ /* 0x000fc80000040804 */
[----:B0-----:R-:W-:-:S04]  /*0910*/  HFMA2 R13, R24.H0_H0, R11.H0_H0, R4.H0_H0 ;  /* 0x2000000b180d7231 */ /* 0x001fc80000040804 */
[----:B------:R-:W-:-:S04]  /*0920*/  HFMA2 R13, R26.H0_H0, R29.H0_H0, R13.H0_H0 ;  /* 0x2000001d1a0d7231 */ /* 0x000fc8000004080d */
[----:B------:R-:W-:-:S07]  /*0930*/  HFMA2 R18, R17.H0_H0, R14.H0_H0, R13.H0_H0 ;  /* 0x2000000e11127231 */ /* 0x000fce000004080d */
.L_x_3:
[----:B------:R-:W-:Y:S05]  /*0940*/  BRA.U !UP1, `(.L_x_0) ;  /* 0x0000000109a87547 */ /* 0x000fea000b800000 */
[----:B------:R-:W-:Y:S02]  /*0950*/  UISETP.GE.U32.AND UP0, UPT, UR6, 0x4, UPT ;  /* 0x000000040600788c */ /* 0x000fe4000bf06070 */
[----:B------:R-:W-:-:S04]  /*0960*/  ULOP3.LUT UR5, UR7, 0x3, URZ, 0xc0, !UPT ;  /* 0x0000000307057892 */ /* 0x000fc8000f8ec0ff */
[----:B------:R-:W-:-:S03]  /*0970*/  UISETP.NE.AND UP1, UPT, UR5, URZ, UPT ;  /* 0x000000ff0500728c */ /* 0x000fc6000bf25270 */
[----:B------:R-:W-:Y:S08]  /*0980*/  BRA.U !UP0, `(.L_x_4) ;  /* 0x0000000108587547 */ /* 0x000ff0000b800000 */
[----:B------:R-:W0:Y:S01]  /*0990*/  LDC.64 R8, c[0x0][0x388] ;  /* 0x0000e200ff087b82 */ /* 0x000e220000000a00 */
[----:B------:R-:W-:Y:S01]  /*09a0*/  IMAD R13, R0, UR4, R3 ;  /* 0x00000004000d7c24 */ /* 0x000fe2000f8e0203 */
[----:B------:R-:W-:-:S06]  /*09b0*/  IADD3 R11, PT, PT, R5, UR4, RZ ;  /* 0x00000004050b7c10 */ /* 0x000fcc000fffe0ff */
[----:B------:R-:W1:Y:S01]  /*09c0*/  LDC.64 R6, c[0x0][0x380] ;  /* 0x0000e000ff067b82 */ /* 0x000e620000000a00 */
[----:B0-----:R-:W-:-:S04]  /*09d0*/  IMAD.WIDE R8, R13, 0x2, R8 ;  /* 0x000000020d087825 */ /* 0x001fc800078e0208 */
[----:B-1----:R-:W-:-:S04]  /*09e0*/  IMAD.WIDE R6, R11, 0x2, R6 ;  /* 0x000000020b067825 */ /* 0x002fc800078e0206 */
[C---:B------:R-:W-:Y:S01]  /*09f0*/  IMAD.WIDE R10, R0.reuse, 0x2, R8 ;  /* 0x00000002000a7825 */ /* 0x040fe200078e0208 */
[----:B------:R-:W2:Y:S04]  /*0a00*/  LDG.E.U16 R17, desc[UR12][R6.64] ;  /* 0x0000000c06117981 */ /* 0x000ea8000c1e1500 */
[----:B------:R-:W2:Y:S01]  /*0a10*/  LDG.E.U16 R8, desc[UR12][R8.64] ;  /* 0x0000000c08087981 */ /* 0x000ea2000c1e1500 */
[----:B------:R-:W-:-:S03]  /*0a20*/  IMAD.WIDE R12, R0, 0x2, R10 ;  /* 0x00000002000c7825 */ /* 0x000fc600078e020a */
[----:B------:R-:W3:Y:S04]  /*0a30*/  LDG.E.U16 R10, desc[UR12][R10.64] ;  /* 0x0000000c0a0a7981 */ /* 0x000ee8000c1e1500 */
[----:B------:R-:W3:Y:S01]  /*0a40*/  LDG.E.U16 R4, desc[UR12][R6.64+0x2] ;  /* 0x0000020c06047981 */ /* 0x000ee2000c1e1500 */
[----:B------:R-:W-:-:S03]  /*0a50*/  IMAD.WIDE R14, R0, 0x2, R12 ;  /* 0x00000002000e7825 */ /* 0x000fc600078e020c */
[----:B------:R-:W4:Y:S04]  /*0a60*/  LDG.E.U16 R16, desc[UR12][R12.64] ;  /* 0x0000000c0c107981 */ /* 0x000f28000c1e1500 */
[----:B------:R-:W4:Y:S04]  /*0a70*/  LDG.E.U16 R19, desc[UR12][R6.64+0x4] ;  /* 0x0000040c06137981 */ /* 0x000f28000c1e1500 */
[----:B------:R-:W5:Y:S04]  /*0a80*/  LDG.E.U16 R21, desc[UR12][R6.64+0x6] ;  /* 0x0000060c06157981 */ /* 0x000f68000c1e1500 */
[----:B------:R-:W5:Y:S01]  /*0a90*/  LDG.E.U16 R14, desc[UR12][R14.64] ;  /* 0x0000000c0e0e7981 */ /* 0x000f62000c1e1500 */
[----:B------:R-:W-:Y:S01]  /*0aa0*/  UIADD3 UR4, UPT, UPT, UR4, 0x4, URZ ;  /* 0x0000000404047890 */ /* 0x000fe2000fffe0ff */
[----:B--2---:R-:W-:-:S04]  /*0ab0*/  HFMA2 R17, R17.H0_H0, R8.H0_H0, R18.H0_H0 ;  /* 0x2000000811117231 */ /* 0x004fc80000040812 */
[----:B---3--:R-:W-:-:S04]  /*0ac0*/  HFMA2 R4, R4.H0_H0, R10.H0_H0, R17.H0_H0 ;  /* 0x2000000a04047231 */ /* 0x008fc80000040811 */
[----:B----4-:R-:W-:-:S04]  /*0ad0*/  HFMA2 R4, R19.H0_H0, R16.H0_H0, R4.H0_H0 ;  /* 0x2000001013047231 */ /* 0x010fc80000040804 */
[----:B-----5:R-:W-:-:S07]  /*0ae0*/  HFMA2 R18, R21.H0_H0, R14.H0_H0, R4.H0_H0 ;  /* 0x2000000e15127231 */ /* 0x020fce0000040804 */
.L_x_4:
[----:B------:R-:W-:Y:S05]  /*0af0*/  BRA.U !UP1, `(.L_x_0) ;  /* 0x00000001093c7547 */ /* 0x000fea000b800000 */
[----:B------:R-:W0:Y:S01]  /*0b00*/  LDC.64 R8, c[0x0][0x380] ;  /* 0x0000e000ff087b82 */ /* 0x000e220000000a00 */
[----:B------:R-:W-:Y:S01]  /*0b10*/  IADD3 R15, PT, PT, R5, UR4, RZ ;  /* 0x00000004050f7c10 */ /* 0x000fe2000fffe0ff */
[----:B------:R-:W-:Y:S01]  /*0b20*/  IMAD R13, R0, UR4, R3 ;  /* 0x00000004000d7c24 */ /* 0x000fe2000f8e0203 */
[----:B------:R-:W-:-:S05]  /*0b30*/  UIADD3 UR5, UPT, UPT, -UR5, URZ, URZ ;  /* 0x000000ff05057290 */ /* 0x000fca000fffe1ff */
[----:B------:R-:W1:Y:S07]  /*0b40*/  LDC.64 R10, c[0x0][0x388] ;  /* 0x0000e200ff0a7b82 */ /* 0x000e6e0000000a00 */
.L_x_5:
[----:B0-----:R-:W-:-:S04]  /*0b50*/  IMAD.WIDE R4, R15, 0x2, R8 ;  /* 0x000000020f047825 */ /* 0x001fc800078e0208 */
[C---:B-1----:R-:W-:Y:S02]  /*0b60*/  IMAD.WIDE R6, R13.reuse, 0x2, R10 ;  /* 0x000000020d067825 */ /* 0x042fe400078e020a */
[----:B------:R-:W2:Y:S04]  /*0b70*/  LDG.E.U16 R5, desc[UR12][R4.64] ;  /* 0x0000000c04057981 */ /* 0x000ea8000c1e1500 */
[----:B------:R-:W2:Y:S01]  /*0b80*/  LDG.E.U16 R6, desc[UR12][R6.64] ;  /* 0x0000000c06067981 */ /* 0x000ea2000c1e1500 */
[----:B------:R-:W-:Y:S01]  /*0b90*/  UIADD3 UR5, UPT, UPT, UR5, 0x1, URZ ;  /* 0x0000000105057890 */ /* 0x000fe2000fffe0ff */
[----:B------:R-:W-:Y:S02]  /*0ba0*/  IADD3 R13, PT, PT, R13, R0, RZ ;  /* 0x000000000d0d7210 */ /* 0x000fe40007ffe0ff */
[----:B------:R-:W-:Y:S01]  /*0bb0*/  IADD3 R15, PT, PT, R15, 0x1, RZ ;  /* 0x000000010f0f7810 */ /* 0x000fe20007ffe0ff */
[----:B------:R-:W-:Y:S01]  /*0bc0*/  UISETP.NE.AND UP0, UPT, UR5, URZ, UPT ;  /* 0x000000ff0500728c */ /* 0x000fe2000bf05270 */
[----:B--2---:R-:W-:-:S08]  /*0bd0*/  HFMA2 R18, R5.H0_H0, R6.H0_H0, R18.H0_H0 ;  /* 0x2000000605127231 */ /* 0x004fd00000040812 */
[----:B------:R-:W-:Y:S05]  /*0be0*/  BRA.U UP0, `(.L_x_5) ;  /* 0xfffffffd00d87547 */ /* 0x000fea000b83ffff */
.L_x_0:
[----:B------:R-:W0:Y:S01]  /*0bf0*/  LDC.64 R4, c[0x0][0x390] ;  /* 0x0000e400ff047b82 */ /* 0x000e220000000a00 */
[----:B------:R-:W-:-:S04]  /*0c00*/  IMAD R3, R2, R0, R3 ;  /* 0x0000000002037224 */ /* 0x000fc800078e0203 */
[----:B0-----:R-:W-:-:S05]  /*0c10*/  IMAD.WIDE R2, R3, 0x2, R4 ;  /* 0x0000000203027825 */ /* 0x001fca00078e0204 */
[----:B------:R-:W-:Y:S01]  /*0c20*/  STG.E.U16 desc[UR12][R2.64], R18 ;  /* 0x0000001202007986 */ /* 0x000fe2000c10150c */
[----:B------:R-:W-:Y:S05]  /*0c30*/  EXIT ;  /* 0x000000000000794d */ /* 0x000fea0003800000 */
.L_x_6:
[----:B------:R-:W-:-:S00]  /*0c40*/  BRA `(.L_x_6) ;  /* 0xfffffffc00fc7947 */ /* 0x000fc0000383ffff */
[----:B------:R-:W-:-:S00]  /*0c50*/  NOP ;  /* 0x0000000000007918 */ /* 0x000fc00000000000 */
        /* <DEDUP_REMOVED lines=10> */
.L_x_7:


//--------------------- .nv.shared.reserved.0     --------------------------
	.section	.nv.shared.reserved.0,"aw",@nobits
	.weak		__nv_reservedSMEM_offset_0_alias
	.size		__nv_reservedSMEM_offset_0_alias, 0, 64
	.other		__nv_reservedSMEM_offset_0_alias,@"STO_CUDA_RESERVED_SHARED STV_DEFAULT"
__nv_reservedSMEM_offset_0_alias:
	.zero		0
	.zero		64


//--------------------- .nv.constant0._Z18einsum_kernel_fp16PK6__halfS1_PS_iii --------------------------
	.section	.nv.constant0._Z18einsum_kernel_fp16PK6__halfS1_PS_iii,"a",@progbits
	.sectionflags	@""
	.align	4
.nv.constant0._Z18einsum_kernel_fp16PK6__halfS1_PS_iii:
	.zero		932


//--------------------- SYMBOLS --------------------------

	.type		.nv.reservedSmem.offset0,@object
	.size		.nv.reservedSmem.offset0,0x4
